//
// Generated by NVIDIA NVVM Compiler
//
// Compiler Build ID: CL-36424714
// Cuda compilation tools, release 13.0, V13.0.88
// Based on NVVM 20.0.0
//

.version 9.0
.target sm_100
.address_size 64

	// .globl	_Z7collectPA9_fPA3_fS2_iS2_
// _ZZ7collectPA9_fPA3_fS2_iS2_E1m has been demoted
// _ZZ7collectPA9_fPA3_fS2_iS2_E1c has been demoted

.visible .entry _Z7collectPA9_fPA3_fS2_iS2_(
	.param .u64 .ptr .align 1 _Z7collectPA9_fPA3_fS2_iS2__param_0,
	.param .u64 .ptr .align 1 _Z7collectPA9_fPA3_fS2_iS2__param_1,
	.param .u64 .ptr .align 1 _Z7collectPA9_fPA3_fS2_iS2__param_2,
	.param .u32 _Z7collectPA9_fPA3_fS2_iS2__param_3,
	.param .u64 .ptr .align 1 _Z7collectPA9_fPA3_fS2_iS2__param_4
)
{
	.reg .pred 	%p<4>;
	.reg .b32 	%r<15>;
	.reg .b32 	%f<30>;
	.reg .b64 	%rd<21>;
	// demoted variable
	.shared .align 4 .b8 _ZZ7collectPA9_fPA3_fS2_iS2_E1m[36];
	// demoted variable
	.shared .align 4 .b8 _ZZ7collectPA9_fPA3_fS2_iS2_E1c[12];
	ld.param.u64 	%rd1, [_Z7collectPA9_fPA3_fS2_iS2__param_0];
	ld.param.u64 	%rd2, [_Z7collectPA9_fPA3_fS2_iS2__param_1];
	ld.param.u64 	%rd3, [_Z7collectPA9_fPA3_fS2_iS2__param_2];
	ld.param.u32 	%r4, [_Z7collectPA9_fPA3_fS2_iS2__param_3];
	ld.param.u64 	%rd4, [_Z7collectPA9_fPA3_fS2_iS2__param_4];
	mov.u32 	%r1, %ctaid.x;
	mov.u32 	%r2, %tid.x;
	setp.gt.u32 	%p1, %r2, 11;
	@%p1 bra 	$L__BB0_4;
	setp.gt.u32 	%p2, %r2, 8;
	@%p2 bra 	$L__BB0_3;
	cvta.to.global.u64 	%rd10, %rd1;
	mul.wide.u32 	%rd11, %r1, 36;
	add.s64 	%rd12, %rd10, %rd11;
	mul.wide.u32 	%rd13, %r2, 4;
	add.s64 	%rd14, %rd12, %rd13;
	ld.global.f32 	%f2, [%rd14];
	shl.b32 	%r9, %r2, 2;
	mov.u32 	%r10, _ZZ7collectPA9_fPA3_fS2_iS2_E1m;
	add.s32 	%r11, %r10, %r9;
	st.shared.f32 	[%r11], %f2;
	bra.uni 	$L__BB0_4;
$L__BB0_3:
	cvta.to.global.u64 	%rd5, %rd2;
	mul.wide.u32 	%rd6, %r1, 12;
	add.s64 	%rd7, %rd5, %rd6;
	add.s32 	%r5, %r2, -9;
	mul.wide.u32 	%rd8, %r5, 4;
	add.s64 	%rd9, %rd7, %rd8;
	ld.global.f32 	%f1, [%rd9];
	shl.b32 	%r6, %r2, 2;
	mov.u32 	%r7, _ZZ7collectPA9_fPA3_fS2_iS2_E1c;
	add.s32 	%r8, %r7, %r6;
	st.shared.f32 	[%r8+-36], %f1;
$L__BB0_4:
	bar.sync 	0;
	mov.u32 	%r12, %ctaid.y;
	mov.u32 	%r13, %ntid.x;
	mad.lo.s32 	%r3, %r12, %r13, %r2;
	setp.ge.s32 	%p3, %r3, %r4;
	@%p3 bra 	$L__BB0_6;
	mad.lo.s32 	%r14, %r4, %r1, %r3;
	cvta.to.global.u64 	%rd15, %rd3;
	mul.wide.u32 	%rd16, %r3, 12;
	add.s64 	%rd17, %rd15, %rd16;
	ld.global.f32 	%f3, [%rd17];
	ld.global.f32 	%f4, [%rd17+4];
	ld.global.f32 	%f5, [%rd17+8];
	ld.shared.f32 	%f6, [_ZZ7collectPA9_fPA3_fS2_iS2_E1m];
	ld.shared.f32 	%f7, [_ZZ7collectPA9_fPA3_fS2_iS2_E1m+4];
	mul.f32 	%f8, %f4, %f7;
	fma.rn.f32 	%f9, %f3, %f6, %f8;
	ld.shared.f32 	%f10, [_ZZ7collectPA9_fPA3_fS2_iS2_E1m+8];
	fma.rn.f32 	%f11, %f5, %f10, %f9;
	ld.shared.f32 	%f12, [_ZZ7collectPA9_fPA3_fS2_iS2_E1c];
	add.f32 	%f13, %f12, %f11;
	cvta.to.global.u64 	%rd18, %rd4;
	mul.wide.u32 	%rd19, %r14, 12;
	add.s64 	%rd20, %rd18, %rd19;
	st.global.f32 	[%rd20], %f13;
	ld.shared.f32 	%f14, [_ZZ7collectPA9_fPA3_fS2_iS2_E1m+12];
	ld.shared.f32 	%f15, [_ZZ7collectPA9_fPA3_fS2_iS2_E1m+16];
	mul.f32 	%f16, %f4, %f15;
	fma.rn.f32 	%f17, %f3, %f14, %f16;
	ld.shared.f32 	%f18, [_ZZ7collectPA9_fPA3_fS2_iS2_E1m+20];
	fma.rn.f32 	%f19, %f5, %f18, %f17;
	ld.shared.f32 	%f20, [_ZZ7collectPA9_fPA3_fS2_iS2_E1c+4];
	add.f32 	%f21, %f20, %f19;
	st.global.f32 	[%rd20+4], %f21;
	ld.shared.f32 	%f22, [_ZZ7collectPA9_fPA3_fS2_iS2_E1m+24];
	ld.shared.f32 	%f23, [_ZZ7collectPA9_fPA3_fS2_iS2_E1m+28];
	mul.f32 	%f24, %f4, %f23;
	fma.rn.f32 	%f25, %f3, %f22, %f24;
	ld.shared.f32 	%f26, [_ZZ7collectPA9_fPA3_fS2_iS2_E1m+32];
	fma.rn.f32 	%f27, %f5, %f26, %f25;
	ld.shared.f32 	%f28, [_ZZ7collectPA9_fPA3_fS2_iS2_E1c+8];
	add.f32 	%f29, %f28, %f27;
	st.global.f32 	[%rd20+8], %f29;
$L__BB0_6:
	ret;

}


// ===== COMPILED SASS (sm_100) =====

	.target	sm_100

	.elftype	@"ET_EXEC"


//--------------------- .note.nv.tkinfo           --------------------------
	.section	.note.nv.tkinfo,"",@"SHT_NOTE"
	.sectionflags	@"SHF_NOTE_NV_TKINFO"
	.tkinfo
        /*0018*/ 	.word	0x00000002
        /*0030*/ 	.string	""
        /*0030*/ 	.string	"ptxas"
        /*0030*/ 	.string	"Cuda compilation tools, release 13.0, V13.0.88"
        /*0030*/ 	.string	"Build cuda_13.0.r13.0/compiler.36424714_0"
        /*0030*/ 	.string	"-arch sm_100 -m 64 "



//--------------------- .note.nv.cuinfo           --------------------------
	.section	.note.nv.cuinfo,"",@"SHT_NOTE"
	.sectionflags	@"SHF_NOTE_NV_CUINFO"
        /*0018*/ 	.short	0x0002
        /*001a*/ 	.short	0x0064
        /*001c*/ 	.short	0x0082
	.zero		2


//--------------------- .nv.info                  --------------------------
	.section	.nv.info,"",@"SHT_CUDA_INFO"
	.align	4


	//----- nvinfo : EIATTR_REGCOUNT
	.align		4
        /*0000*/ 	.byte	0x04, 0x2f
        /*0002*/ 	.short	(.L_1 - .L_0)
	.align		4
.L_0:
        /*0004*/ 	.word	index@(_Z7collectPA9_fPA3_fS2_iS2_)
        /*0008*/ 	.word	0x0000001a


	//----- nvinfo : EIATTR_FRAME_SIZE
	.align		4
.L_1:
        /*000c*/ 	.byte	0x04, 0x11
        /*000e*/ 	.short	(.L_3 - .L_2)
	.align		4
.L_2:
        /*0010*/ 	.word	index@(_Z7collectPA9_fPA3_fS2_iS2_)
        /*0014*/ 	.word	0x00000000


	//----- nvinfo : EIATTR_MIN_STACK_SIZE
	.align		4
.L_3:
        /*0018*/ 	.byte	0x04, 0x12
        /*001a*/ 	.short	(.L_5 - .L_4)
	.align		4
.L_4:
        /*001c*/ 	.word	index@(_Z7collectPA9_fPA3_fS2_iS2_)
        /*0020*/ 	.word	0x00000000
.L_5:


//--------------------- .nv.compat                --------------------------
	.section	.nv.compat,"",@"SHT_CUDA_COMPAT_INFO"
	.align	4
        /*0000*/ 	.byte	0x02, 0x09, 0x00, 0x00, 0x02, 0x02, 0x01, 0x00, 0x02, 0x05, 0x05, 0x00, 0x03, 0x07, 0x01, 0x01
        /*0010*/ 	.byte	0x02, 0x03, 0x00, 0x00, 0x02, 0x06, 0x01, 0x00, 0x04, 0x0b, 0x08, 0x00, 0x09, 0x00, 0x00, 0x00
        /*0020*/ 	.byte	0x00, 0x00, 0x00, 0x00


//--------------------- .nv.info._Z7collectPA9_fPA3_fS2_iS2_ --------------------------
	.section	.nv.info._Z7collectPA9_fPA3_fS2_iS2_,"",@"SHT_CUDA_INFO"
	.sectionflags	@""
	.align	4


	//----- nvinfo : EIATTR_CUDA_API_VERSION
	.align		4
        /*0000*/ 	.byte	0x04, 0x37
        /*0002*/ 	.short	(.L_7 - .L_6)
.L_6:
        /*0004*/ 	.word	0x00000082


	//----- nvinfo : EIATTR_KPARAM_INFO
	.align		4
.L_7:
        /*0008*/ 	.byte	0x04, 0x17
        /*000a*/ 	.short	(.L_9 - .L_8)
.L_8:
        /*000c*/ 	.word	0x00000000
        /*0010*/ 	.short	0x0004
        /*0012*/ 	.short	0x0020
        /*0014*/ 	.byte	0x00, 0xf5, 0x21, 0x00


	//----- nvinfo : EIATTR_KPARAM_INFO
	.align		4
.L_9:
        /*0018*/ 	.byte	0x04, 0x17
        /*001a*/ 	.short	(.L_11 - .L_10)
.L_10:
        /*001c*/ 	.word	0x00000000
        /*0020*/ 	.short	0x0003
        /*0022*/ 	.short	0x0018
        /*0024*/ 	.byte	0x00, 0xf0, 0x11, 0x00


	//----- nvinfo : EIATTR_KPARAM_INFO
	.align		4
.L_11:
        /*0028*/ 	.byte	0x04, 0x17
        /*002a*/ 	.short	(.L_13 - .L_12)
.L_12:
        /*002c*/ 	.word	0x00000000
        /*0030*/ 	.short	0x0002
        /*0032*/ 	.short	0x0010
        /*0034*/ 	.byte	0x00, 0xf5, 0x21, 0x00


	//----- nvinfo : EIATTR_KPARAM_INFO
	.align		4
.L_13:
        /*0038*/ 	.byte	0x04, 0x17
        /*003a*/ 	.short	(.L_15 - .L_14)
.L_14:
        /*003c*/ 	.word	0x00000000
        /*0040*/ 	.short	0x0001
        /*0042*/ 	.short	0x0008
        /*0044*/ 	.byte	0x00, 0xf5, 0x21, 0x00


	//----- nvinfo : EIATTR_KPARAM_INFO
	.align		4
.L_15:
        /*0048*/ 	.byte	0x04, 0x17
        /*004a*/ 	.short	(.L_17 - .L_16)
.L_16:
        /*004c*/ 	.word	0x00000000
        /*0050*/ 	.short	0x0000
        /*0052*/ 	.short	0x0000
        /*0054*/ 	.byte	0x00, 0xf5, 0x21, 0x00


	//----- nvinfo : EIATTR_SPARSE_MMA_MASK
	.align		4
.L_17:
        /*0058*/ 	.byte	0x03, 0x50
        /*005a*/ 	.short	0x0000


	//----- nvinfo : EIATTR_MAXREG_COUNT
	.align		4
        /*005c*/ 	.byte	0x03, 0x1b
        /*005e*/ 	.short	0x00ff


	//----- nvinfo : EIATTR_NUM_BARRIERS
	.align		4
        /*0060*/ 	.byte	0x02, 0x4c
        /*0062*/ 	.byte	0x01
	.zero		1


	//----- nvinfo : EIATTR_MERCURY_ISA_VERSION
	.align		4
        /*0064*/ 	.byte	0x03, 0x5f
        /*0066*/ 	.short	0x0101


	//----- nvinfo : EIATTR_VRC_CTA_INIT_COUNT
	.align		4
        /*0068*/ 	.byte	0x02, 0x4a
	.zero		1
	.zero		1


	//----- nvinfo : EIATTR_EXIT_INSTR_OFFSETS
	.align		4
        /*006c*/ 	.byte	0x04, 0x1c
        /*006e*/ 	.short	(.L_19 - .L_18)


	//   ....[0]....
.L_18:
        /*0070*/ 	.word	0x00000210


	//   ....[1]....
        /*0074*/ 	.word	0x000003f0


	//----- nvinfo : EIATTR_CRS_STACK_SIZE
	.align		4
.L_19:
        /*0078*/ 	.byte	0x04, 0x1e
        /*007a*/ 	.short	(.L_21 - .L_20)
.L_20:
        /*007c*/ 	.word	0x00000000


	//----- nvinfo : EIATTR_CBANK_PARAM_SIZE
	.align		4
.L_21:
        /*0080*/ 	.byte	0x03, 0x19
        /*0082*/ 	.short	0x0028


	//----- nvinfo : EIATTR_PARAM_CBANK
	.align		4
        /*0084*/ 	.byte	0x04, 0x0a
        /*0086*/ 	.short	(.L_23 - .L_22)
	.align		4
.L_22:
        /*0088*/ 	.word	index@(.nv.constant0._Z7collectPA9_fPA3_fS2_iS2_)
        /*008c*/ 	.short	0x0380
        /*008e*/ 	.short	0x0028


	//----- nvinfo : EIATTR_SW_WAR
	.align		4
.L_23:
        /*0090*/ 	.byte	0x04, 0x36
        /*0092*/ 	.short	(.L_25 - .L_24)
.L_24:
        /*0094*/ 	.word	0x00000008
.L_25:


//--------------------- .nv.callgraph             --------------------------
	.section	.nv.callgraph,"",@"SHT_CUDA_CALLGRAPH"
	.align	4
	.sectionentsize	8
	.align		4
        /*0000*/ 	.word	0x00000000
	.align		4
        /*0004*/ 	.word	0xffffffff
	.align		4
        /*0008*/ 	.word	0x00000000
	.align		4
        /*000c*/ 	.word	0xfffffffe
	.align		4
        /*0010*/ 	.word	0x00000000
	.align		4
        /*0014*/ 	.word	0xfffffffd
	.align		4
        /*0018*/ 	.word	0x00000000
	.align		4
        /*001c*/ 	.word	0xfffffffc


//--------------------- .text._Z7collectPA9_fPA3_fS2_iS2_ --------------------------
	.section	.text._Z7collectPA9_fPA3_fS2_iS2_,"ax",@progbits
	.align	128
        .global         _Z7collectPA9_fPA3_fS2_iS2_
        .type           _Z7collectPA9_fPA3_fS2_iS2_,@function
        .size           _Z7collectPA9_fPA3_fS2_iS2_,(.L_x_3 - _Z7collectPA9_fPA3_fS2_iS2_)
        .other          _Z7collectPA9_fPA3_fS2_iS2_,@"STO_CUDA_ENTRY STV_DEFAULT"
_Z7collectPA9_fPA3_fS2_iS2_:
.text._Z7collectPA9_fPA3_fS2_iS2_:
[----:B------:R-:W-:Y:S01]  /*0000*/  LDC R1, c[0x0][0x37c] ;  /* 0x0000df00ff017b82 */ /* 0x000fe20000000800 */
[----:B------:R-:W0:Y:S07]  /*0010*/  S2R R17, SR_TID.X ;  /* 0x0000000000117919 */ /* 0x000e2e0000002100 */
[----:B------:R-:W1:Y:S01]  /*0020*/  LDC R10, c[0x0][0x360] ;  /* 0x0000d800ff0a7b82 */ /* 0x000e620000000800 */
[----:B------:R-:W2:Y:S01]  /*0030*/  LDCU.64 UR6, c[0x0][0x358] ;  /* 0x00006b00ff0677ac */ /* 0x000ea20008000a00 */
[----:B------:R-:W-:Y:S01]  /*0040*/  BSSY.RECONVERGENT B0, `(.L_x_0) ;  /* 0x0000017000007945 */ /* 0x000fe20003800200 */
[----:B------:R-:W3:Y:S01]  /*0050*/  S2R R0, SR_CTAID.X ;  /* 0x0000000000007919 */ /* 0x000ee20000002500 */
[----:B0-----:R-:W-:-:S13]  /*0060*/  ISETP.GT.U32.AND P0, PT, R17, 0xb, PT ;  /* 0x0000000b1100780c */ /* 0x001fda0003f04070 */
[----:B--23--:R-:W-:Y:S05]  /*0070*/  @P0 BRA `(.L_x_1) ;  /* 0x00000000004c0947 */ /* 0x00cfea0003800000 */
[----:B------:R-:W-:-:S13]  /*0080*/  ISETP.GT.U32.AND P0, PT, R17, 0x8, PT ;  /* 0x000000081100780c */ /* 0x000fda0003f04070 */
[----:B------:R-:W0:Y:S01]  /*0090*/  @!P0 LDC.64 R2, c[0x0][0x380] ;  /* 0x0000e000ff028b82 */ /* 0x000e220000000a00 */
[----:B------:R-:W-:-:S07]  /*00a0*/  @P0 IADD3 R7, PT, PT, R17, -0x9, RZ ;  /* 0xfffffff711070810 */ /* 0x000fce0007ffe0ff */
[----:B------:R-:W2:Y:S01]  /*00b0*/  @P0 LDC.64 R4, c[0x0][0x388] ;  /* 0x0000e200ff040b82 */ /* 0x000ea20000000a00 */
[----:B0-----:R-:W-:-:S04]  /*00c0*/  @!P0 IMAD.WIDE.U32 R2, R0, 0x24, R2 ;  /* 0x0000002400028825 */ /* 0x001fc800078e0002 */
[----:B------:R-:W-:-:S04]  /*00d0*/  @!P0 IMAD.WIDE.U32 R2, R17, 0x4, R2 ;  /* 0x0000000411028825 */ /* 0x000fc800078e0002 */
[----:B--2---:R-:W-:Y:S02]  /*00e0*/  @P0 IMAD.WIDE.U32 R4, R0, 0xc, R4 ;  /* 0x0000000c00040825 */ /* 0x004fe400078e0004 */
[----:B------:R-:W2:Y:S02]  /*00f0*/  @!P0 LDG.E R2, desc[UR6][R2.64] ;  /* 0x0000000602028981 */ /* 0x000ea4000c1e1900 */
[----:B------:R-:W-:-:S06]  /*0100*/  @P0 IMAD.WIDE.U32 R4, R7, 0x4, R4 ;  /* 0x0000000407040825 */ /* 0x000fcc00078e0004 */
[----:B------:R-:W3:Y:S01]  /*0110*/  @P0 LDG.E R4, desc[UR6][R4.64] ;  /* 0x0000000604040981 */ /* 0x000ee2000c1e1900 */
[----:B------:R-:W0:Y:S01]  /*0120*/  S2R R8, SR_CgaCtaId ;  /* 0x0000000000087919 */ /* 0x000e220000008800 */
[----:B------:R-:W-:-:S04]  /*0130*/  MOV R6, 0x400 ;  /* 0x0000040000067802 */ /* 0x000fc80000000f00 */
[----:B------:R-:W-:Y:S02]  /*0140*/  @P0 IADD3 R7, PT, PT, R6, 0x24, RZ ;  /* 0x0000002406070810 */ /* 0x000fe40007ffe0ff */
[C---:B0-----:R-:W-:Y:S02]  /*0150*/  @!P0 LEA R6, R8.reuse, R6, 0x18 ;  /* 0x0000000608068211 */ /* 0x041fe400078ec0ff */
[----:B------:R-:W-:Y:S02]  /*0160*/  @P0 LEA R8, R8, R7, 0x18 ;  /* 0x0000000708080211 */ /* 0x000fe400078ec0ff */
[C---:B------:R-:W-:Y:S02]  /*0170*/  @!P0 LEA R7, R17.reuse, R6, 0x2 ;  /* 0x0000000611078211 */ /* 0x040fe400078e10ff */
[----:B------:R-:W-:-:S03]  /*0180*/  @P0 LEA R9, R17, R8, 0x2 ;  /* 0x0000000811090211 */ /* 0x000fc600078e10ff */
[----:B--2---:R0:W-:Y:S04]  /*0190*/  @!P0 STS [R7], R2 ;  /* 0x0000000207008388 */ /* 0x0041e80000000800 */
[----:B---3--:R0:W-:Y:S02]  /*01a0*/  @P0 STS [R9+-0x24], R4 ;  /* 0xffffdc0409000388 */ /* 0x0081e40000000800 */
.L_x_1:
[----:B------:R-:W-:Y:S05]  /*01b0*/  BSYNC.RECONVERGENT B0 ;  /* 0x0000000000007941 */ /* 0x000fea0003800200 */
.L_x_0:
[----:B------:R-:W1:Y:S01]  /*01c0*/  S2UR UR4, SR_CTAID.Y ;  /* 0x00000000000479c3 */ /* 0x000e620000002600 */
[----:B------:R-:W2:Y:S01]  /*01d0*/  LDCU UR8, c[0x0][0x398] ;  /* 0x00007300ff0877ac */ /* 0x000ea20008000800 */
[----:B-1----:R-:W-:-:S06]  /*01e0*/  IMAD R17, R10, UR4, R17 ;  /* 0x000000040a117c24 */ /* 0x002fcc000f8e0211 */
[----:B------:R-:W-:Y:S01]  /*01f0*/  BAR.SYNC.DEFER_BLOCKING 0x0 ;  /* 0x0000000000007b1d */ /* 0x000fe20000010000 */
[----:B--2---:R-:W-:-:S13]  /*0200*/  ISETP.GE.AND P0, PT, R17, UR8, PT ;  /* 0x0000000811007c0c */ /* 0x004fda000bf06270 */
[----:B------:R-:W-:Y:S05]  /*0210*/  @P0 EXIT ;  /* 0x000000000000094d */ /* 0x000fea0003800000 */
[----:B------:R-:W1:Y:S08]  /*0220*/  LDC.64 R18, c[0x0][0x390] ;  /* 0x0000e400ff127b82 */ /* 0x000e700000000a00 */
[----:B------:R-:W2:Y:S01]  /*0230*/  S2UR UR5, SR_CgaCtaId ;  /* 0x00000000000579c3 */ /* 0x000ea20000008800 */
[----:B------:R-:W-:-:S07]  /*0240*/  UMOV UR4, 0x400 ;  /* 0x0000040000047882 */ /* 0x000fce0000000000 */
[----:B0-----:R-:W0:Y:S01]  /*0250*/  LDC.64 R2, c[0x0][0x3a0] ;  /* 0x0000e800ff027b82 */ /* 0x001e220000000a00 */
[----:B-1----:R-:W-:-:S05]  /*0260*/  IMAD.WIDE.U32 R18, R17, 0xc, R18 ;  /* 0x0000000c11127825 */ /* 0x002fca00078e0012 */
[----:B------:R-:W3:Y:S04]  /*0270*/  LDG.E R16, desc[UR6][R18.64+0x4] ;  /* 0x0000040612107981 */ /* 0x000ee8000c1e1900 */
[----:B------:R-:W4:Y:S04]  /*0280*/  LDG.E R21, desc[UR6][R18.64] ;  /* 0x0000000612157981 */ /* 0x000f28000c1e1900 */
[----:B------:R-:W5:Y:S01]  /*0290*/  LDG.E R23, desc[UR6][R18.64+0x8] ;  /* 0x0000080612177981 */ /* 0x000f62000c1e1900 */
[----:B--2---:R-:W-:Y:S01]  /*02a0*/  ULEA UR4, UR5, UR4, 0x18 ;  /* 0x0000000405047291 */ /* 0x004fe2000f8ec0ff */
[----:B------:R-:W-:-:S04]  /*02b0*/  IMAD R17, R0, UR8, R17 ;  /* 0x0000000800117c24 */ /* 0x000fc8000f8e0211 */
[----:B0-----:R-:W-:-:S04]  /*02c0*/  IMAD.WIDE.U32 R2, R17, 0xc, R2 ;  /* 0x0000000c11027825 */ /* 0x001fc800078e0002 */
[----:B------:R-:W3:Y:S04]  /*02d0*/  LDS.128 R12, [UR4] ;  /* 0x00000004ff0c7984 */ /* 0x000ee80008000c00 */
[----:B------:R-:W0:Y:S04]  /*02e0*/  LDS.128 R8, [UR4+0x10] ;  /* 0x00001004ff087984 */ /* 0x000e280008000c00 */
[----:B------:R-:W1:Y:S01]  /*02f0*/  LDS.128 R4, [UR4+0x20] ;  /* 0x00002004ff047984 */ /* 0x000e620008000c00 */
[C---:B---3--:R-:W-:Y:S01]  /*0300*/  FMUL R20, R16.reuse, R13 ;  /* 0x0000000d10147220 */ /* 0x048fe20000400000 */
[C---:B0-----:R-:W-:Y:S01]  /*0310*/  FMUL R8, R16.reuse, R8 ;  /* 0x0000000810087220 */ /* 0x041fe20000400000 */
[----:B------:R-:W-:-:S02]  /*0320*/  FMUL R11, R16, R11 ;  /* 0x0000000b100b7220 */ /* 0x000fc40000400000 */
[C---:B----4-:R-:W-:Y:S01]  /*0330*/  FFMA R12, R21.reuse, R12, R20 ;  /* 0x0000000c150c7223 */ /* 0x050fe20000000014 */
[C---:B------:R-:W-:Y:S01]  /*0340*/  FFMA R8, R21.reuse, R15, R8 ;  /* 0x0000000f15087223 */ /* 0x040fe20000000008 */
[----:B------:R-:W-:Y:S02]  /*0350*/  FFMA R11, R21, R10, R11 ;  /* 0x0000000a150b7223 */ /* 0x000fe4000000000b */
[C---:B-----5:R-:W-:Y:S01]  /*0360*/  FFMA R12, R23.reuse, R14, R12 ;  /* 0x0000000e170c7223 */ /* 0x060fe2000000000c */
[C---:B------:R-:W-:Y:S01]  /*0370*/  FFMA R9, R23.reuse, R9, R8 ;  /* 0x0000000917097223 */ /* 0x040fe20000000008 */
[----:B-1----:R-:W-:Y:S02]  /*0380*/  FFMA R4, R23, R4, R11 ;  /* 0x0000000417047223 */ /* 0x002fe4000000000b */
[----:B------:R-:W-:Y:S01]  /*0390*/  FADD R5, R12, R5 ;  /* 0x000000050c057221 */ /* 0x000fe20000000000 */
[----:B------:R-:W-:Y:S01]  /*03a0*/  FADD R9, R9, R6 ;  /* 0x0000000609097221 */ /* 0x000fe20000000000 */
[----:B------:R-:W-:-:S03]  /*03b0*/  FADD R7, R4, R7 ;  /* 0x0000000704077221 */ /* 0x000fc60000000000 */
[----:B------:R-:W-:Y:S04]  /*03c0*/  STG.E desc[UR6][R2.64], R5 ;  /* 0x0000000502007986 */ /* 0x000fe8000c101906 */
[----:B------:R-:W-:Y:S04]  /*03d0*/  STG.E desc[UR6][R2.64+0x4], R9 ;  /* 0x0000040902007986 */ /* 0x000fe8000c101906 */
[----:B------:R-:W-:Y:S01]  /*03e0*/  STG.E desc[UR6][R2.64+0x8], R7 ;  /* 0x0000080702007986 */ /* 0x000fe2000c101906 */
[----:B------:R-:W-:Y:S05]  /*03f0*/  EXIT ;  /* 0x000000000000794d */ /* 0x000fea0003800000 */
.L_x_2:
[----:B------:R-:W-:-:S00]  /*0400*/  BRA `(.L_x_2) ;  /* 0xfffffffc00fc7947 */ /* 0x000fc0000383ffff */
[----:B------:R-:W-:-:S00]  /*0410*/  NOP ;  /* 0x0000000000007918 */ /* 0x000fc00000000000 */
        /* <DEDUP_REMOVED lines=14> */
.L_x_3:


//--------------------- .nv.shared._Z7collectPA9_fPA3_fS2_iS2_ --------------------------
	.section	.nv.shared._Z7collectPA9_fPA3_fS2_iS2_,"aw",@nobits
	.sectionflags	@""
	.align	4
.nv.shared._Z7collectPA9_fPA3_fS2_iS2_:
	.zero		1072


//--------------------- .nv.shared.reserved.0     --------------------------
	.section	.nv.shared.reserved.0,"aw",@nobits
	.weak		__nv_reservedSMEM_offset_0_alias
	.size		__nv_reservedSMEM_offset_0_alias, 0, 64
	.other		__nv_reservedSMEM_offset_0_alias,@"STO_CUDA_RESERVED_SHARED STV_DEFAULT"
__nv_reservedSMEM_offset_0_alias:
	.zero		0
	.zero		64


//--------------------- .nv.constant0._Z7collectPA9_fPA3_fS2_iS2_ --------------------------
	.section	.nv.constant0._Z7collectPA9_fPA3_fS2_iS2_,"a",@progbits
	.sectionflags	@""
	.align	4
.nv.constant0._Z7collectPA9_fPA3_fS2_iS2_:
	.zero		936


//--------------------- SYMBOLS --------------------------

	.type		.nv.reservedSmem.offset0,@object
	.size		.nv.reservedSmem.offset0,0x4
	.type		.nv.reservedSmem.cap,@object
	.size		.nv.reservedSmem.cap,0x4
